//
// Generated by NVIDIA NVVM Compiler
//
// Compiler Build ID: CL-36424714
// Cuda compilation tools, release 13.0, V13.0.88
// Based on NVVM 20.0.0
//

.version 9.0
.target sm_100
.address_size 64

	// .globl	_Z12lidar_to_topPfPiS0_S0_S_S_S0_

.visible .entry _Z12lidar_to_topPfPiS0_S0_S_S_S0_(
	.param .u64 .ptr .align 1 _Z12lidar_to_topPfPiS0_S0_S_S_S0__param_0,
	.param .u64 .ptr .align 1 _Z12lidar_to_topPfPiS0_S0_S_S_S0__param_1,
	.param .u64 .ptr .align 1 _Z12lidar_to_topPfPiS0_S0_S_S_S0__param_2,
	.param .u64 .ptr .align 1 _Z12lidar_to_topPfPiS0_S0_S_S_S0__param_3,
	.param .u64 .ptr .align 1 _Z12lidar_to_topPfPiS0_S0_S_S_S0__param_4,
	.param .u64 .ptr .align 1 _Z12lidar_to_topPfPiS0_S0_S_S_S0__param_5,
	.param .u64 .ptr .align 1 _Z12lidar_to_topPfPiS0_S0_S_S_S0__param_6
)
{
	.reg .pred 	%p<23>;
	.reg .b32 	%r<32>;
	.reg .b32 	%f<11>;
	.reg .b64 	%rd<24>;

	ld.param.u64 	%rd5, [_Z12lidar_to_topPfPiS0_S0_S_S_S0__param_0];
	ld.param.u64 	%rd6, [_Z12lidar_to_topPfPiS0_S0_S_S_S0__param_1];
	ld.param.u64 	%rd7, [_Z12lidar_to_topPfPiS0_S0_S_S_S0__param_2];
	ld.param.u64 	%rd8, [_Z12lidar_to_topPfPiS0_S0_S_S_S0__param_3];
	ld.param.u64 	%rd9, [_Z12lidar_to_topPfPiS0_S0_S_S_S0__param_4];
	ld.param.u64 	%rd10, [_Z12lidar_to_topPfPiS0_S0_S_S_S0__param_5];
	ld.param.u64 	%rd11, [_Z12lidar_to_topPfPiS0_S0_S_S_S0__param_6];
	cvta.to.global.u64 	%rd1, %rd5;
	cvta.to.global.u64 	%rd12, %rd10;
	cvta.to.global.u64 	%rd13, %rd9;
	cvta.to.global.u64 	%rd14, %rd8;
	cvta.to.global.u64 	%rd15, %rd7;
	cvta.to.global.u64 	%rd16, %rd11;
	cvta.to.global.u64 	%rd17, %rd6;
	ld.global.u32 	%r1, [%rd17];
	ld.global.u32 	%r2, [%rd17+4];
	ld.global.u32 	%r3, [%rd17+8];
	ld.global.u32 	%r15, [%rd16];
	mov.u32 	%r4, %tid.x;
	mov.u32 	%r16, %ctaid.x;
	mul.wide.u32 	%rd18, %r16, 4;
	add.s64 	%rd2, %rd15, %rd18;
	ld.global.u32 	%r17, [%rd2];
	not.b32 	%r18, %r17;
	add.s32 	%r5, %r1, %r18;
	add.s64 	%rd3, %rd14, %rd18;
	ld.global.u32 	%r19, [%rd3];
	not.b32 	%r20, %r19;
	add.s32 	%r6, %r2, %r20;
	add.s64 	%rd4, %rd13, %rd18;
	ld.global.f32 	%f1, [%rd4];
	add.s64 	%rd19, %rd12, %rd18;
	ld.global.f32 	%f2, [%rd19];
	add.s32 	%r21, %r15, -1;
	setp.ge.s32 	%p1, %r16, %r21;
	mov.f32 	%f10, 0fBF800000;
	mov.b32 	%r30, -1;
	mov.u32 	%r31, %r30;
	@%p1 bra 	$L__BB0_2;
	ld.global.u32 	%r22, [%rd2+4];
	not.b32 	%r23, %r22;
	add.s32 	%r30, %r1, %r23;
	ld.global.u32 	%r24, [%rd3+4];
	not.b32 	%r25, %r24;
	add.s32 	%r31, %r2, %r25;
	ld.global.f32 	%f10, [%rd4+4];
$L__BB0_2:
	setp.lt.s32 	%p2, %r5, 0;
	setp.ge.s32 	%p3, %r5, %r1;
	or.pred  	%p4, %p2, %p3;
	@%p4 bra 	$L__BB0_8;
	setp.lt.s32 	%p5, %r6, 0;
	setp.ge.s32 	%p6, %r6, %r2;
	add.s32 	%r11, %r3, -2;
	setp.ge.s32 	%p7, %r4, %r11;
	or.pred  	%p8, %p6, %p7;
	or.pred  	%p9, %p8, %p5;
	@%p9 bra 	$L__BB0_8;
	mad.lo.s32 	%r27, %r5, %r2, %r6;
	mul.lo.s32 	%r28, %r27, %r3;
	add.s32 	%r12, %r28, %r4;
	add.s32 	%r13, %r11, %r28;
	cvt.rn.f32.u32 	%f5, %r4;
	setp.lt.f32 	%p10, %f1, %f5;
	add.s32 	%r29, %r4, 1;
	cvt.rn.f32.u32 	%f8, %r29;
	setp.gt.f32 	%p11, %f1, %f8;
	or.pred  	%p12, %p10, %p11;
	@%p12 bra 	$L__BB0_8;
	setp.eq.s32 	%p13, %r30, %r5;
	setp.eq.s32 	%p14, %r31, %r6;
	and.pred  	%p15, %p13, %p14;
	setp.ge.f32 	%p16, %f10, %f5;
	and.pred  	%p17, %p15, %p16;
	setp.le.f32 	%p18, %f10, %f8;
	and.pred  	%p19, %p17, %p18;
	@%p19 bra 	$L__BB0_8;
	sub.f32 	%f9, %f1, %f5;
	mul.wide.s32 	%rd20, %r12, 4;
	add.s64 	%rd21, %rd1, %rd20;
	st.global.f32 	[%rd21], %f9;
	setp.eq.s32 	%p20, %r30, %r5;
	setp.eq.s32 	%p21, %r31, %r6;
	and.pred  	%p22, %p20, %p21;
	@%p22 bra 	$L__BB0_8;
	mul.wide.s32 	%rd22, %r13, 4;
	add.s64 	%rd23, %rd1, %rd22;
	st.global.f32 	[%rd23], %f2;
$L__BB0_8:
	ret;

}
	// .globl	_Z20lidar_to_top_densityPfPiS0_S0_S0_
.visible .entry _Z20lidar_to_top_densityPfPiS0_S0_S0_(
	.param .u64 .ptr .align 1 _Z20lidar_to_top_densityPfPiS0_S0_S0__param_0,
	.param .u64 .ptr .align 1 _Z20lidar_to_top_densityPfPiS0_S0_S0__param_1,
	.param .u64 .ptr .align 1 _Z20lidar_to_top_densityPfPiS0_S0_S0__param_2,
	.param .u64 .ptr .align 1 _Z20lidar_to_top_densityPfPiS0_S0_S0__param_3,
	.param .u64 .ptr .align 1 _Z20lidar_to_top_densityPfPiS0_S0_S0__param_4
)
{
	.reg .pred 	%p<10>;
	.reg .b32 	%r<126>;
	.reg .b32 	%f<31>;
	.reg .b64 	%rd<58>;

	ld.param.u64 	%rd10, [_Z20lidar_to_top_densityPfPiS0_S0_S0__param_0];
	ld.param.u64 	%rd11, [_Z20lidar_to_top_densityPfPiS0_S0_S0__param_1];
	ld.param.u64 	%rd12, [_Z20lidar_to_top_densityPfPiS0_S0_S0__param_2];
	ld.param.u64 	%rd13, [_Z20lidar_to_top_densityPfPiS0_S0_S0__param_3];
	ld.param.u64 	%rd14, [_Z20lidar_to_top_densityPfPiS0_S0_S0__param_4];
	cvta.to.global.u64 	%rd1, %rd10;
	cvta.to.global.u64 	%rd2, %rd12;
	cvta.to.global.u64 	%rd3, %rd11;
	cvta.to.global.u64 	%rd15, %rd14;
	cvta.to.global.u64 	%rd16, %rd13;
	ld.global.u32 	%r1, [%rd16];
	ld.global.u32 	%r2, [%rd15];
	ld.global.u32 	%r3, [%rd15+4];
	setp.lt.s32 	%p1, %r1, 1;
	@%p1 bra 	$L__BB1_12;
	and.b32  	%r4, %r1, 7;
	setp.lt.u32 	%p2, %r1, 8;
	mov.b32 	%r124, 0;
	@%p2 bra 	$L__BB1_4;
	and.b32  	%r124, %r1, 2147483640;
	neg.s32 	%r122, %r124;
	add.s64 	%rd57, %rd3, 16;
	add.s64 	%rd56, %rd2, 16;
$L__BB1_3:
	.pragma "nounroll";
	ld.global.u32 	%r16, [%rd57+-16];
	not.b32 	%r17, %r16;
	add.s32 	%r18, %r2, %r17;
	ld.global.u32 	%r19, [%rd56+-16];
	not.b32 	%r20, %r19;
	add.s32 	%r21, %r3, %r20;
	mad.lo.s32 	%r22, %r18, %r3, %r21;
	mul.wide.s32 	%rd17, %r22, 4;
	add.s64 	%rd18, %rd1, %rd17;
	ld.global.f32 	%f1, [%rd18];
	add.f32 	%f2, %f1, 0f3F800000;
	st.global.f32 	[%rd18], %f2;
	ld.global.u32 	%r23, [%rd57+-12];
	not.b32 	%r24, %r23;
	add.s32 	%r25, %r2, %r24;
	ld.global.u32 	%r26, [%rd56+-12];
	not.b32 	%r27, %r26;
	add.s32 	%r28, %r3, %r27;
	mad.lo.s32 	%r29, %r25, %r3, %r28;
	mul.wide.s32 	%rd19, %r29, 4;
	add.s64 	%rd20, %rd1, %rd19;
	ld.global.f32 	%f3, [%rd20];
	add.f32 	%f4, %f3, 0f3F800000;
	st.global.f32 	[%rd20], %f4;
	ld.global.u32 	%r30, [%rd57+-8];
	not.b32 	%r31, %r30;
	add.s32 	%r32, %r2, %r31;
	ld.global.u32 	%r33, [%rd56+-8];
	not.b32 	%r34, %r33;
	add.s32 	%r35, %r3, %r34;
	mad.lo.s32 	%r36, %r32, %r3, %r35;
	mul.wide.s32 	%rd21, %r36, 4;
	add.s64 	%rd22, %rd1, %rd21;
	ld.global.f32 	%f5, [%rd22];
	add.f32 	%f6, %f5, 0f3F800000;
	st.global.f32 	[%rd22], %f6;
	ld.global.u32 	%r37, [%rd57+-4];
	not.b32 	%r38, %r37;
	add.s32 	%r39, %r2, %r38;
	ld.global.u32 	%r40, [%rd56+-4];
	not.b32 	%r41, %r40;
	add.s32 	%r42, %r3, %r41;
	mad.lo.s32 	%r43, %r39, %r3, %r42;
	mul.wide.s32 	%rd23, %r43, 4;
	add.s64 	%rd24, %rd1, %rd23;
	ld.global.f32 	%f7, [%rd24];
	add.f32 	%f8, %f7, 0f3F800000;
	st.global.f32 	[%rd24], %f8;
	ld.global.u32 	%r44, [%rd57];
	not.b32 	%r45, %r44;
	add.s32 	%r46, %r2, %r45;
	ld.global.u32 	%r47, [%rd56];
	not.b32 	%r48, %r47;
	add.s32 	%r49, %r3, %r48;
	mad.lo.s32 	%r50, %r46, %r3, %r49;
	mul.wide.s32 	%rd25, %r50, 4;
	add.s64 	%rd26, %rd1, %rd25;
	ld.global.f32 	%f9, [%rd26];
	add.f32 	%f10, %f9, 0f3F800000;
	st.global.f32 	[%rd26], %f10;
	ld.global.u32 	%r51, [%rd57+4];
	not.b32 	%r52, %r51;
	add.s32 	%r53, %r2, %r52;
	ld.global.u32 	%r54, [%rd56+4];
	not.b32 	%r55, %r54;
	add.s32 	%r56, %r3, %r55;
	mad.lo.s32 	%r57, %r53, %r3, %r56;
	mul.wide.s32 	%rd27, %r57, 4;
	add.s64 	%rd28, %rd1, %rd27;
	ld.global.f32 	%f11, [%rd28];
	add.f32 	%f12, %f11, 0f3F800000;
	st.global.f32 	[%rd28], %f12;
	ld.global.u32 	%r58, [%rd57+8];
	not.b32 	%r59, %r58;
	add.s32 	%r60, %r2, %r59;
	ld.global.u32 	%r61, [%rd56+8];
	not.b32 	%r62, %r61;
	add.s32 	%r63, %r3, %r62;
	mad.lo.s32 	%r64, %r60, %r3, %r63;
	mul.wide.s32 	%rd29, %r64, 4;
	add.s64 	%rd30, %rd1, %rd29;
	ld.global.f32 	%f13, [%rd30];
	add.f32 	%f14, %f13, 0f3F800000;
	st.global.f32 	[%rd30], %f14;
	ld.global.u32 	%r65, [%rd57+12];
	not.b32 	%r66, %r65;
	add.s32 	%r67, %r2, %r66;
	ld.global.u32 	%r68, [%rd56+12];
	not.b32 	%r69, %r68;
	add.s32 	%r70, %r3, %r69;
	mad.lo.s32 	%r71, %r67, %r3, %r70;
	mul.wide.s32 	%rd31, %r71, 4;
	add.s64 	%rd32, %rd1, %rd31;
	ld.global.f32 	%f15, [%rd32];
	add.f32 	%f16, %f15, 0f3F800000;
	st.global.f32 	[%rd32], %f16;
	add.s32 	%r122, %r122, 8;
	add.s64 	%rd57, %rd57, 32;
	add.s64 	%rd56, %rd56, 32;
	setp.ne.s32 	%p3, %r122, 0;
	@%p3 bra 	$L__BB1_3;
$L__BB1_4:
	setp.eq.s32 	%p4, %r4, 0;
	@%p4 bra 	$L__BB1_12;
	and.b32  	%r10, %r1, 3;
	setp.lt.u32 	%p5, %r4, 4;
	@%p5 bra 	$L__BB1_7;
	mul.wide.u32 	%rd33, %r124, 4;
	add.s64 	%rd34, %rd3, %rd33;
	ld.global.u32 	%r72, [%rd34];
	not.b32 	%r73, %r72;
	add.s32 	%r74, %r2, %r73;
	add.s64 	%rd35, %rd2, %rd33;
	ld.global.u32 	%r75, [%rd35];
	not.b32 	%r76, %r75;
	add.s32 	%r77, %r3, %r76;
	mad.lo.s32 	%r78, %r74, %r3, %r77;
	mul.wide.s32 	%rd36, %r78, 4;
	add.s64 	%rd37, %rd1, %rd36;
	ld.global.f32 	%f17, [%rd37];
	add.f32 	%f18, %f17, 0f3F800000;
	st.global.f32 	[%rd37], %f18;
	ld.global.u32 	%r79, [%rd34+4];
	not.b32 	%r80, %r79;
	add.s32 	%r81, %r2, %r80;
	ld.global.u32 	%r82, [%rd35+4];
	not.b32 	%r83, %r82;
	add.s32 	%r84, %r3, %r83;
	mad.lo.s32 	%r85, %r81, %r3, %r84;
	mul.wide.s32 	%rd38, %r85, 4;
	add.s64 	%rd39, %rd1, %rd38;
	ld.global.f32 	%f19, [%rd39];
	add.f32 	%f20, %f19, 0f3F800000;
	st.global.f32 	[%rd39], %f20;
	ld.global.u32 	%r86, [%rd34+8];
	not.b32 	%r87, %r86;
	add.s32 	%r88, %r2, %r87;
	ld.global.u32 	%r89, [%rd35+8];
	not.b32 	%r90, %r89;
	add.s32 	%r91, %r3, %r90;
	mad.lo.s32 	%r92, %r88, %r3, %r91;
	mul.wide.s32 	%rd40, %r92, 4;
	add.s64 	%rd41, %rd1, %rd40;
	ld.global.f32 	%f21, [%rd41];
	add.f32 	%f22, %f21, 0f3F800000;
	st.global.f32 	[%rd41], %f22;
	ld.global.u32 	%r93, [%rd34+12];
	not.b32 	%r94, %r93;
	add.s32 	%r95, %r2, %r94;
	ld.global.u32 	%r96, [%rd35+12];
	not.b32 	%r97, %r96;
	add.s32 	%r98, %r3, %r97;
	mad.lo.s32 	%r99, %r95, %r3, %r98;
	mul.wide.s32 	%rd42, %r99, 4;
	add.s64 	%rd43, %rd1, %rd42;
	ld.global.f32 	%f23, [%rd43];
	add.f32 	%f24, %f23, 0f3F800000;
	st.global.f32 	[%rd43], %f24;
	add.s32 	%r124, %r124, 4;
$L__BB1_7:
	setp.eq.s32 	%p6, %r10, 0;
	@%p6 bra 	$L__BB1_12;
	setp.eq.s32 	%p7, %r10, 1;
	@%p7 bra 	$L__BB1_10;
	mul.wide.u32 	%rd44, %r124, 4;
	add.s64 	%rd45, %rd3, %rd44;
	ld.global.u32 	%r100, [%rd45];
	not.b32 	%r101, %r100;
	add.s32 	%r102, %r2, %r101;
	add.s64 	%rd46, %rd2, %rd44;
	ld.global.u32 	%r103, [%rd46];
	not.b32 	%r104, %r103;
	add.s32 	%r105, %r3, %r104;
	mad.lo.s32 	%r106, %r102, %r3, %r105;
	mul.wide.s32 	%rd47, %r106, 4;
	add.s64 	%rd48, %rd1, %rd47;
	ld.global.f32 	%f25, [%rd48];
	add.f32 	%f26, %f25, 0f3F800000;
	st.global.f32 	[%rd48], %f26;
	ld.global.u32 	%r107, [%rd45+4];
	not.b32 	%r108, %r107;
	add.s32 	%r109, %r2, %r108;
	ld.global.u32 	%r110, [%rd46+4];
	not.b32 	%r111, %r110;
	add.s32 	%r112, %r3, %r111;
	mad.lo.s32 	%r113, %r109, %r3, %r112;
	mul.wide.s32 	%rd49, %r113, 4;
	add.s64 	%rd50, %rd1, %rd49;
	ld.global.f32 	%f27, [%rd50];
	add.f32 	%f28, %f27, 0f3F800000;
	st.global.f32 	[%rd50], %f28;
	add.s32 	%r124, %r124, 2;
$L__BB1_10:
	and.b32  	%r114, %r1, 1;
	setp.eq.b32 	%p8, %r114, 1;
	not.pred 	%p9, %p8;
	@%p9 bra 	$L__BB1_12;
	mul.wide.u32 	%rd51, %r124, 4;
	add.s64 	%rd52, %rd3, %rd51;
	ld.global.u32 	%r115, [%rd52];
	not.b32 	%r116, %r115;
	add.s32 	%r117, %r2, %r116;
	add.s64 	%rd53, %rd2, %rd51;
	ld.global.u32 	%r118, [%rd53];
	not.b32 	%r119, %r118;
	add.s32 	%r120, %r3, %r119;
	mad.lo.s32 	%r121, %r117, %r3, %r120;
	mul.wide.s32 	%rd54, %r121, 4;
	add.s64 	%rd55, %rd1, %rd54;
	ld.global.f32 	%f29, [%rd55];
	add.f32 	%f30, %f29, 0f3F800000;
	st.global.f32 	[%rd55], %f30;
$L__BB1_12:
	ret;

}
	// .globl	_Z14lidar_to_frontPfPiS_S0_
.visible .entry _Z14lidar_to_frontPfPiS_S0_(
	.param .u64 .ptr .align 1 _Z14lidar_to_frontPfPiS_S0__param_0,
	.param .u64 .ptr .align 1 _Z14lidar_to_frontPfPiS_S0__param_1,
	.param .u64 .ptr .align 1 _Z14lidar_to_frontPfPiS_S0__param_2,
	.param .u64 .ptr .align 1 _Z14lidar_to_frontPfPiS_S0__param_3
)
{


	ret;

}


// ===== COMPILED SASS (sm_100) =====

	.target	sm_100

	.elftype	@"ET_EXEC"


//--------------------- .note.nv.tkinfo           --------------------------
	.section	.note.nv.tkinfo,"",@"SHT_NOTE"
	.sectionflags	@"SHF_NOTE_NV_TKINFO"
	.tkinfo
        /*0018*/ 	.word	0x00000002
        /*0030*/ 	.string	""
        /*0030*/ 	.string	"ptxas"
        /*0030*/ 	.string	"Cuda compilation tools, release 13.0, V13.0.88"
        /*0030*/ 	.string	"Build cuda_13.0.r13.0/compiler.36424714_0"
        /*0030*/ 	.string	"-arch sm_100 -m 64 "



//--------------------- .note.nv.cuinfo           --------------------------
	.section	.note.nv.cuinfo,"",@"SHT_NOTE"
	.sectionflags	@"SHF_NOTE_NV_CUINFO"
        /*0018*/ 	.short	0x0002
        /*001a*/ 	.short	0x0064
        /*001c*/ 	.short	0x0082
	.zero		2


//--------------------- .nv.info                  --------------------------
	.section	.nv.info,"",@"SHT_CUDA_INFO"
	.align	4


	//----- nvinfo : EIATTR_REGCOUNT
	.align		4
        /*0000*/ 	.byte	0x04, 0x2f
        /*0002*/ 	.short	(.L_1 - .L_0)
	.align		4
.L_0:
        /*0004*/ 	.word	index@(_Z12lidar_to_topPfPiS0_S0_S_S_S0_)
        /*0008*/ 	.word	0x00000016


	//----- nvinfo : EIATTR_FRAME_SIZE
	.align		4
.L_1:
        /*000c*/ 	.byte	0x04, 0x11
        /*000e*/ 	.short	(.L_3 - .L_2)
	.align		4
.L_2:
        /*0010*/ 	.word	index@(_Z12lidar_to_topPfPiS0_S0_S_S_S0_)
        /*0014*/ 	.word	0x00000000


	//----- nvinfo : EIATTR_REGCOUNT
	.align		4
.L_3:
        /*0018*/ 	.byte	0x04, 0x2f
        /*001a*/ 	.short	(.L_5 - .L_4)
	.align		4
.L_4:
        /*001c*/ 	.word	index@(_Z20lidar_to_top_densityPfPiS0_S0_S0_)
        /*0020*/ 	.word	0x00000016


	//----- nvinfo : EIATTR_FRAME_SIZE
	.align		4
.L_5:
        /*0024*/ 	.byte	0x04, 0x11
        /*0026*/ 	.short	(.L_7 - .L_6)
	.align		4
.L_6:
        /*0028*/ 	.word	index@(_Z20lidar_to_top_densityPfPiS0_S0_S0_)
        /*002c*/ 	.word	0x00000000


	//----- nvinfo : EIATTR_REGCOUNT
	.align		4
.L_7:
        /*0030*/ 	.byte	0x04, 0x2f
        /*0032*/ 	.short	(.L_9 - .L_8)
	.align		4
.L_8:
        /*0034*/ 	.word	index@(_Z14lidar_to_frontPfPiS_S0_)
        /*0038*/ 	.word	0x00000004


	//----- nvinfo : EIATTR_FRAME_SIZE
	.align		4
.L_9:
        /*003c*/ 	.byte	0x04, 0x11
        /*003e*/ 	.short	(.L_11 - .L_10)
	.align		4
.L_10:
        /*0040*/ 	.word	index@(_Z14lidar_to_frontPfPiS_S0_)
        /*0044*/ 	.word	0x00000000


	//----- nvinfo : EIATTR_MIN_STACK_SIZE
	.align		4
.L_11:
        /*0048*/ 	.byte	0x04, 0x12
        /*004a*/ 	.short	(.L_13 - .L_12)
	.align		4
.L_12:
        /*004c*/ 	.word	index@(_Z14lidar_to_frontPfPiS_S0_)
        /*0050*/ 	.word	0x00000000


	//----- nvinfo : EIATTR_MIN_STACK_SIZE
	.align		4
.L_13:
        /*0054*/ 	.byte	0x04, 0x12
        /*0056*/ 	.short	(.L_15 - .L_14)
	.align		4
.L_14:
        /*0058*/ 	.word	index@(_Z20lidar_to_top_densityPfPiS0_S0_S0_)
        /*005c*/ 	.word	0x00000000


	//----- nvinfo : EIATTR_MIN_STACK_SIZE
	.align		4
.L_15:
        /*0060*/ 	.byte	0x04, 0x12
        /*0062*/ 	.short	(.L_17 - .L_16)
	.align		4
.L_16:
        /*0064*/ 	.word	index@(_Z12lidar_to_topPfPiS0_S0_S_S_S0_)
        /*0068*/ 	.word	0x00000000
.L_17:


//--------------------- .nv.compat                --------------------------
	.section	.nv.compat,"",@"SHT_CUDA_COMPAT_INFO"
	.align	4
        /*0000*/ 	.byte	0x02, 0x09, 0x00, 0x00, 0x02, 0x02, 0x01, 0x00, 0x02, 0x05, 0x05, 0x00, 0x03, 0x07, 0x01, 0x01
        /*0010*/ 	.byte	0x02, 0x03, 0x00, 0x00, 0x02, 0x06, 0x01, 0x00, 0x04, 0x0b, 0x08, 0x00, 0x09, 0x00, 0x00, 0x00
        /*0020*/ 	.byte	0x00, 0x00, 0x00, 0x00


//--------------------- .nv.info._Z14lidar_to_frontPfPiS_S0_ --------------------------
	.section	.nv.info._Z14lidar_to_frontPfPiS_S0_,"",@"SHT_CUDA_INFO"
	.sectionflags	@""
	.align	4


	//----- nvinfo : EIATTR_CUDA_API_VERSION
	.align		4
        /*0000*/ 	.byte	0x04, 0x37
        /*0002*/ 	.short	(.L_19 - .L_18)
.L_18:
        /*0004*/ 	.word	0x00000082


	//----- nvinfo : EIATTR_KPARAM_INFO
	.align		4
.L_19:
        /*0008*/ 	.byte	0x04, 0x17
        /*000a*/ 	.short	(.L_21 - .L_20)
.L_20:
        /*000c*/ 	.word	0x00000000
        /*0010*/ 	.short	0x0003
        /*0012*/ 	.short	0x0018
        /*0014*/ 	.byte	0x00, 0xf5, 0x21, 0x00


	//----- nvinfo : EIATTR_KPARAM_INFO
	.align		4
.L_21:
        /*0018*/ 	.byte	0x04, 0x17
        /*001a*/ 	.short	(.L_23 - .L_22)
.L_22:
        /*001c*/ 	.word	0x00000000
        /*0020*/ 	.short	0x0002
        /*0022*/ 	.short	0x0010
        /*0024*/ 	.byte	0x00, 0xf5, 0x21, 0x00


	//----- nvinfo : EIATTR_KPARAM_INFO
	.align		4
.L_23:
        /*0028*/ 	.byte	0x04, 0x17
        /*002a*/ 	.short	(.L_25 - .L_24)
.L_24:
        /*002c*/ 	.word	0x00000000
        /*0030*/ 	.short	0x0001
        /*0032*/ 	.short	0x0008
        /*0034*/ 	.byte	0x00, 0xf5, 0x21, 0x00


	//----- nvinfo : EIATTR_KPARAM_INFO
	.align		4
.L_25:
        /*0038*/ 	.byte	0x04, 0x17
        /*003a*/ 	.short	(.L_27 - .L_26)
.L_26:
        /*003c*/ 	.word	0x00000000
        /*0040*/ 	.short	0x0000
        /*0042*/ 	.short	0x0000
        /*0044*/ 	.byte	0x00, 0xf5, 0x21, 0x00


	//----- nvinfo : EIATTR_SPARSE_MMA_MASK
	.align		4
.L_27:
        /*0048*/ 	.byte	0x03, 0x50
        /*004a*/ 	.short	0x0000


	//----- nvinfo : EIATTR_MAXREG_COUNT
	.align		4
        /*004c*/ 	.byte	0x03, 0x1b
        /*004e*/ 	.short	0x00ff


	//----- nvinfo : EIATTR_MERCURY_ISA_VERSION
	.align		4
        /*0050*/ 	.byte	0x03, 0x5f
        /*0052*/ 	.short	0x0101


	//----- nvinfo : EIATTR_VRC_CTA_INIT_COUNT
	.align		4
        /*0054*/ 	.byte	0x02, 0x4a
	.zero		1
	.zero		1


	//----- nvinfo : EIATTR_EXIT_INSTR_OFFSETS
	.align		4
        /*0058*/ 	.byte	0x04, 0x1c
        /*005a*/ 	.short	(.L_29 - .L_28)


	//   ....[0]....
.L_28:
        /*005c*/ 	.word	0x00000010


	//----- nvinfo : EIATTR_CBANK_PARAM_SIZE
	.align		4
.L_29:
        /*0060*/ 	.byte	0x03, 0x19
        /*0062*/ 	.short	0x0020


	//----- nvinfo : EIATTR_PARAM_CBANK
	.align		4
        /*0064*/ 	.byte	0x04, 0x0a
        /*0066*/ 	.short	(.L_31 - .L_30)
	.align		4
.L_30:
        /*0068*/ 	.word	index@(.nv.constant0._Z14lidar_to_frontPfPiS_S0_)
        /*006c*/ 	.short	0x0380
        /*006e*/ 	.short	0x0020


	//----- nvinfo : EIATTR_SW_WAR
	.align		4
.L_31:
        /*0070*/ 	.byte	0x04, 0x36
        /*0072*/ 	.short	(.L_33 - .L_32)
.L_32:
        /*0074*/ 	.word	0x00000008
.L_33:


//--------------------- .nv.info._Z20lidar_to_top_densityPfPiS0_S0_S0_ --------------------------
	.section	.nv.info._Z20lidar_to_top_densityPfPiS0_S0_S0_,"",@"SHT_CUDA_INFO"
	.sectionflags	@""
	.align	4


	//----- nvinfo : EIATTR_CUDA_API_VERSION
	.align		4
        /*0000*/ 	.byte	0x04, 0x37
        /*0002*/ 	.short	(.L_35 - .L_34)
.L_34:
        /*0004*/ 	.word	0x00000082


	//----- nvinfo : EIATTR_KPARAM_INFO
	.align		4
.L_35:
        /*0008*/ 	.byte	0x04, 0x17
        /*000a*/ 	.short	(.L_37 - .L_36)
.L_36:
        /*000c*/ 	.word	0x00000000
        /*0010*/ 	.short	0x0004
        /*0012*/ 	.short	0x0020
        /*0014*/ 	.byte	0x00, 0xf5, 0x21, 0x00


	//----- nvinfo : EIATTR_KPARAM_INFO
	.align		4
.L_37:
        /*0018*/ 	.byte	0x04, 0x17
        /*001a*/ 	.short	(.L_39 - .L_38)
.L_38:
        /*001c*/ 	.word	0x00000000
        /*0020*/ 	.short	0x0003
        /*0022*/ 	.short	0x0018
        /*0024*/ 	.byte	0x00, 0xf5, 0x21, 0x00


	//----- nvinfo : EIATTR_KPARAM_INFO
	.align		4
.L_39:
        /*0028*/ 	.byte	0x04, 0x17
        /*002a*/ 	.short	(.L_41 - .L_40)
.L_40:
        /*002c*/ 	.word	0x00000000
        /*0030*/ 	.short	0x0002
        /*0032*/ 	.short	0x0010
        /*0034*/ 	.byte	0x00, 0xf5, 0x21, 0x00


	//----- nvinfo : EIATTR_KPARAM_INFO
	.align		4
.L_41:
        /*0038*/ 	.byte	0x04, 0x17
        /*003a*/ 	.short	(.L_43 - .L_42)
.L_42:
        /*003c*/ 	.word	0x00000000
        /*0040*/ 	.short	0x0001
        /*0042*/ 	.short	0x0008
        /*0044*/ 	.byte	0x00, 0xf5, 0x21, 0x00


	//----- nvinfo : EIATTR_KPARAM_INFO
	.align		4
.L_43:
        /*0048*/ 	.byte	0x04, 0x17
        /*004a*/ 	.short	(.L_45 - .L_44)
.L_44:
        /*004c*/ 	.word	0x00000000
        /*0050*/ 	.short	0x0000
        /*0052*/ 	.short	0x0000
        /*0054*/ 	.byte	0x00, 0xf5, 0x21, 0x00


	//----- nvinfo : EIATTR_SPARSE_MMA_MASK
	.align		4
.L_45:
        /*0058*/ 	.byte	0x03, 0x50
        /*005a*/ 	.short	0x0000


	//----- nvinfo : EIATTR_MAXREG_COUNT
	.align		4
        /*005c*/ 	.byte	0x03, 0x1b
        /*005e*/ 	.short	0x00ff


	//----- nvinfo : EIATTR_MERCURY_ISA_VERSION
	.align		4
        /*0060*/ 	.byte	0x03, 0x5f
        /*0062*/ 	.short	0x0101


	//----- nvinfo : EIATTR_VRC_CTA_INIT_COUNT
	.align		4
        /*0064*/ 	.byte	0x02, 0x4a
	.zero		1
	.zero		1


	//----- nvinfo : EIATTR_EXIT_INSTR_OFFSETS
	.align		4
        /*0068*/ 	.byte	0x04, 0x1c
        /*006a*/ 	.short	(.L_47 - .L_46)


	//   ....[0]....
.L_46:
        /*006c*/ 	.word	0x00000050


	//   ....[1]....
        /*0070*/ 	.word	0x000007a0


	//   ....[2]....
        /*0074*/ 	.word	0x00000b10


	//   ....[3]....
        /*0078*/ 	.word	0x00000d20


	//   ....[4]....
        /*007c*/ 	.word	0x00000e30


	//----- nvinfo : EIATTR_CBANK_PARAM_SIZE
	.align		4
.L_47:
        /*0080*/ 	.byte	0x03, 0x19
        /*0082*/ 	.short	0x0028


	//----- nvinfo : EIATTR_PARAM_CBANK
	.align		4
        /*0084*/ 	.byte	0x04, 0x0a
        /*0086*/ 	.short	(.L_49 - .L_48)
	.align		4
.L_48:
        /*0088*/ 	.word	index@(.nv.constant0._Z20lidar_to_top_densityPfPiS0_S0_S0_)
        /*008c*/ 	.short	0x0380
        /*008e*/ 	.short	0x0028


	//----- nvinfo : EIATTR_SW_WAR
	.align		4
.L_49:
        /*0090*/ 	.byte	0x04, 0x36
        /*0092*/ 	.short	(.L_51 - .L_50)
.L_50:
        /*0094*/ 	.word	0x00000008
.L_51:


//--------------------- .nv.info._Z12lidar_to_topPfPiS0_S0_S_S_S0_ --------------------------
	.section	.nv.info._Z12lidar_to_topPfPiS0_S0_S_S_S0_,"",@"SHT_CUDA_INFO"
	.sectionflags	@""
	.align	4


	//----- nvinfo : EIATTR_CUDA_API_VERSION
	.align		4
        /*0000*/ 	.byte	0x04, 0x37
        /*0002*/ 	.short	(.L_53 - .L_52)
.L_52:
        /*0004*/ 	.word	0x00000082


	//----- nvinfo : EIATTR_KPARAM_INFO
	.align		4
.L_53:
        /*0008*/ 	.byte	0x04, 0x17
        /*000a*/ 	.short	(.L_55 - .L_54)
.L_54:
        /*000c*/ 	.word	0x00000000
        /*0010*/ 	.short	0x0006
        /*0012*/ 	.short	0x0030
        /*0014*/ 	.byte	0x00, 0xf5, 0x21, 0x00


	//----- nvinfo : EIATTR_KPARAM_INFO
	.align		4
.L_55:
        /*0018*/ 	.byte	0x04, 0x17
        /*001a*/ 	.short	(.L_57 - .L_56)
.L_56:
        /*001c*/ 	.word	0x00000000
        /*0020*/ 	.short	0x0005
        /*0022*/ 	.short	0x0028
        /*0024*/ 	.byte	0x00, 0xf5, 0x21, 0x00


	//----- nvinfo : EIATTR_KPARAM_INFO
	.align		4
.L_57:
        /*0028*/ 	.byte	0x04, 0x17
        /*002a*/ 	.short	(.L_59 - .L_58)
.L_58:
        /*002c*/ 	.word	0x00000000
        /*0030*/ 	.short	0x0004
        /*0032*/ 	.short	0x0020
        /*0034*/ 	.byte	0x00, 0xf5, 0x21, 0x00


	//----- nvinfo : EIATTR_KPARAM_INFO
	.align		4
.L_59:
        /*0038*/ 	.byte	0x04, 0x17
        /*003a*/ 	.short	(.L_61 - .L_60)
.L_60:
        /*003c*/ 	.word	0x00000000
        /*0040*/ 	.short	0x0003
        /*0042*/ 	.short	0x0018
        /*0044*/ 	.byte	0x00, 0xf5, 0x21, 0x00


	//----- nvinfo : EIATTR_KPARAM_INFO
	.align		4
.L_61:
        /*0048*/ 	.byte	0x04, 0x17
        /*004a*/ 	.short	(.L_63 - .L_62)
.L_62:
        /*004c*/ 	.word	0x00000000
        /*0050*/ 	.short	0x0002
        /*0052*/ 	.short	0x0010
        /*0054*/ 	.byte	0x00, 0xf5, 0x21, 0x00


	//----- nvinfo : EIATTR_KPARAM_INFO
	.align		4
.L_63:
        /*0058*/ 	.byte	0x04, 0x17
        /*005a*/ 	.short	(.L_65 - .L_64)
.L_64:
        /*005c*/ 	.word	0x00000000
        /*0060*/ 	.short	0x0001
        /*0062*/ 	.short	0x0008
        /*0064*/ 	.byte	0x00, 0xf5, 0x21, 0x00


	//----- nvinfo : EIATTR_KPARAM_INFO
	.align		4
.L_65:
        /*0068*/ 	.byte	0x04, 0x17
        /*006a*/ 	.short	(.L_67 - .L_66)
.L_66:
        /*006c*/ 	.word	0x00000000
        /*0070*/ 	.short	0x0000
        /*0072*/ 	.short	0x0000
        /*0074*/ 	.byte	0x00, 0xf5, 0x21, 0x00


	//----- nvinfo : EIATTR_SPARSE_MMA_MASK
	.align		4
.L_67:
        /*0078*/ 	.byte	0x03, 0x50
        /*007a*/ 	.short	0x0000


	//----- nvinfo : EIATTR_MAXREG_COUNT
	.align		4
        /*007c*/ 	.byte	0x03, 0x1b
        /*007e*/ 	.short	0x00ff


	//----- nvinfo : EIATTR_MERCURY_ISA_VERSION
	.align		4
        /*0080*/ 	.byte	0x03, 0x5f
        /*0082*/ 	.short	0x0101


	//----- nvinfo : EIATTR_VRC_CTA_INIT_COUNT
	.align		4
        /*0084*/ 	.byte	0x02, 0x4a
	.zero		1
	.zero		1


	//----- nvinfo : EIATTR_EXIT_INSTR_OFFSETS
	.align		4
        /*0088*/ 	.byte	0x04, 0x1c
        /*008a*/ 	.short	(.L_69 - .L_68)


	//   ....[0]....
.L_68:
        /*008c*/ 	.word	0x00000100


	//   ....[1]....
        /*0090*/ 	.word	0x00000230


	//   ....[2]....
        /*0094*/ 	.word	0x000002c0


	//   ....[3]....
        /*0098*/ 	.word	0x00000380


	//   ....[4]....
        /*009c*/ 	.word	0x00000400


	//   ....[5]....
        /*00a0*/ 	.word	0x00000430


	//----- nvinfo : EIATTR_CBANK_PARAM_SIZE
	.align		4
.L_69:
        /*00a4*/ 	.byte	0x03, 0x19
        /*00a6*/ 	.short	0x0038


	//----- nvinfo : EIATTR_PARAM_CBANK
	.align		4
        /*00a8*/ 	.byte	0x04, 0x0a
        /*00aa*/ 	.short	(.L_71 - .L_70)
	.align		4
.L_70:
        /*00ac*/ 	.word	index@(.nv.constant0._Z12lidar_to_topPfPiS0_S0_S_S_S0_)
        /*00b0*/ 	.short	0x0380
        /*00b2*/ 	.short	0x0038


	//----- nvinfo : EIATTR_SW_WAR
	.align		4
.L_71:
        /*00b4*/ 	.byte	0x04, 0x36
        /*00b6*/ 	.short	(.L_73 - .L_72)
.L_72:
        /*00b8*/ 	.word	0x00000008
.L_73:


//--------------------- .nv.callgraph             --------------------------
	.section	.nv.callgraph,"",@"SHT_CUDA_CALLGRAPH"
	.align	4
	.sectionentsize	8
	.align		4
        /*0000*/ 	.word	0x00000000
	.align		4
        /*0004*/ 	.word	0xffffffff
	.align		4
        /*0008*/ 	.word	0x00000000
	.align		4
        /*000c*/ 	.word	0xfffffffe
	.align		4
        /*0010*/ 	.word	0x00000000
	.align		4
        /*0014*/ 	.word	0xfffffffd
	.align		4
        /*0018*/ 	.word	0x00000000
	.align		4
        /*001c*/ 	.word	0xfffffffc


//--------------------- .text._Z14lidar_to_frontPfPiS_S0_ --------------------------
	.section	.text._Z14lidar_to_frontPfPiS_S0_,"ax",@progbits
	.align	128
        .global         _Z14lidar_to_frontPfPiS_S0_
        .type           _Z14lidar_to_frontPfPiS_S0_,@function
        .size           _Z14lidar_to_frontPfPiS_S0_,(.L_x_7 - _Z14lidar_to_frontPfPiS_S0_)
        .other          _Z14lidar_to_frontPfPiS_S0_,@"STO_CUDA_ENTRY STV_DEFAULT"
_Z14lidar_to_frontPfPiS_S0_:
.text._Z14lidar_to_frontPfPiS_S0_:
[----:B------:R-:W-:Y:S01]  /*0000*/  LDC R1, c[0x0][0x37c] ;  /* 0x0000df00ff017b82 */ /* 0x000fe20000000800 */
[----:B------:R-:W-:Y:S05]  /*0010*/  EXIT ;  /* 0x000000000000794d */ /* 0x000fea0003800000 */
.L_x_0:
[----:B------:R-:W-:-:S00]  /*0020*/  BRA `(.L_x_0) ;  /* 0xfffffffc00fc7947 */ /* 0x000fc0000383ffff */
[----:B------:R-:W-:-:S00]  /*0030*/  NOP ;  /* 0x0000000000007918 */ /* 0x000fc00000000000 */
        /* <DEDUP_REMOVED lines=12> */
.L_x_7:


//--------------------- .text._Z20lidar_to_top_densityPfPiS0_S0_S0_ --------------------------
	.section	.text._Z20lidar_to_top_densityPfPiS0_S0_S0_,"ax",@progbits
	.align	128
        .global         _Z20lidar_to_top_densityPfPiS0_S0_S0_
        .type           _Z20lidar_to_top_densityPfPiS0_S0_S0_,@function
        .size           _Z20lidar_to_top_densityPfPiS0_S0_S0_,(.L_x_8 - _Z20lidar_to_top_densityPfPiS0_S0_S0_)
        .other          _Z20lidar_to_top_densityPfPiS0_S0_S0_,@"STO_CUDA_ENTRY STV_DEFAULT"
_Z20lidar_to_top_densityPfPiS0_S0_S0_:
.text._Z20lidar_to_top_densityPfPiS0_S0_S0_:
[----:B------:R-:W-:Y:S08]  /*0000*/  LDC R1, c[0x0][0x37c] ;  /* 0x0000df00ff017b82 */ /* 0x000ff00000000800 */
[----:B------:R-:W0:Y:S01]  /*0010*/  LDC.64 R4, c[0x0][0x398] ;  /* 0x0000e600ff047b82 */ /* 0x000e220000000a00 */
[----:B------:R-:W0:Y:S02]  /*0020*/  LDCU.64 UR8, c[0x0][0x358] ;  /* 0x00006b00ff0877ac */ /* 0x000e240008000a00 */
[----:B0-----:R-:W2:Y:S02]  /*0030*/  LDG.E R4, desc[UR8][R4.64] ;  /* 0x0000000804047981 */ /* 0x001ea4000c1e1900 */
[----:B--2---:R-:W-:-:S13]  /*0040*/  ISETP.GE.AND P0, PT, R4, 0x1, PT ;  /* 0x000000010400780c */ /* 0x004fda0003f06270 */
[----:B------:R-:W-:Y:S05]  /*0050*/  @!P0 EXIT ;  /* 0x000000000000894d */ /* 0x000fea0003800000 */
[----:B------:R-:W0:Y:S01]  /*0060*/  LDC.64 R6, c[0x0][0x3a0] ;  /* 0x0000e800ff067b82 */ /* 0x000e220000000a00 */
[C---:B------:R-:W-:Y:S02]  /*0070*/  ISETP.GE.U32.AND P1, PT, R4.reuse, 0x8, PT ;  /* 0x000000080400780c */ /* 0x040fe40003f26070 */
[----:B------:R-:W-:Y:S01]  /*0080*/  LOP3.LUT R16, R4, 0x7, RZ, 0xc0, !PT ;  /* 0x0000000704107812 */ /* 0x000fe200078ec0ff */
[----:B------:R-:W-:-:S03]  /*0090*/  HFMA2 R3, -RZ, RZ, 0, 0 ;  /* 0x00000000ff037431 */ /* 0x000fc600000001ff */
[----:B------:R-:W-:Y:S01]  /*00a0*/  ISETP.NE.AND P0, PT, R16, RZ, PT ;  /* 0x000000ff1000720c */ /* 0x000fe20003f05270 */
[----:B0-----:R0:W5:Y:S04]  /*00b0*/  LDG.E R0, desc[UR8][R6.64] ;  /* 0x0000000806007981 */ /* 0x001168000c1e1900 */
[----:B------:R0:W5:Y:S02]  /*00c0*/  LDG.E R2, desc[UR8][R6.64+0x4] ;  /* 0x0000040806027981 */ /* 0x000164000c1e1900 */
[----:B------:R-:W-:Y:S06]  /*00d0*/  @!P1 BRA `(.L_x_1) ;  /* 0x0000000400b09947 */ /* 0x000fec0003800000 */
[----:B------:R-:W1:Y:S01]  /*00e0*/  LDCU.64 UR6, c[0x0][0x388] ;  /* 0x00007100ff0677ac */ /* 0x000e620008000a00 */
[----:B------:R-:W-:Y:S01]  /*00f0*/  LOP3.LUT R3, R4, 0x7ffffff8, RZ, 0xc0, !PT ;  /* 0x7ffffff804037812 */ /* 0x000fe200078ec0ff */
[----:B------:R-:W2:Y:S04]  /*0100*/  LDCU.64 UR4, c[0x0][0x390] ;  /* 0x00007200ff0477ac */ /* 0x000ea80008000a00 */
[----:B------:R-:W-:Y:S01]  /*0110*/  IMAD.MOV R5, RZ, RZ, -R3 ;  /* 0x000000ffff057224 */ /* 0x000fe200078e0a03 */
[----:B-1----:R-:W-:Y:S02]  /*0120*/  UIADD3 UR6, UP0, UPT, UR6, 0x10, URZ ;  /* 0x0000001006067890 */ /* 0x002fe4000ff1e0ff */
[----:B--2---:R-:W-:Y:S02]  /*0130*/  UIADD3 UR4, UP1, UPT, UR4, 0x10, URZ ;  /* 0x0000001004047890 */ /* 0x004fe4000ff3e0ff */
[----:B------:R-:W-:-:S02]  /*0140*/  UIADD3.X UR7, UPT, UPT, URZ, UR7, URZ, UP0, !UPT ;  /* 0x00000007ff077290 */ /* 0x000fc400087fe4ff */
[----:B0-----:R-:W-:Y:S01]  /*0150*/  MOV R6, UR6 ;  /* 0x0000000600067c02 */ /* 0x001fe20008000f00 */
[----:B------:R-:W-:Y:S01]  /*0160*/  UIADD3.X UR5, UPT, UPT, URZ, UR5, URZ, UP1, !UPT ;  /* 0x00000005ff057290 */ /* 0x000fe20008ffe4ff */
[----:B------:R-:W-:Y:S02]  /*0170*/  IMAD.U32 R8, RZ, RZ, UR4 ;  /* 0x00000004ff087e24 */ /* 0x000fe4000f8e00ff */
[----:B------:R-:W-:-:S03]  /*0180*/  MOV R7, UR7 ;  /* 0x0000000700077c02 */ /* 0x000fc60008000f00 */
[----:B------:R-:W-:-:S07]  /*0190*/  IMAD.U32 R9, RZ, RZ, UR5 ;  /* 0x00000005ff097e24 */ /* 0x000fce000f8e00ff */
.L_x_2:
[----:B--2---:R-:W2:Y:S01]  /*01a0*/  LDG.E R12, desc[UR8][R6.64+-0x10] ;  /* 0xfffff008060c7981 */ /* 0x004ea2000c1e1900 */
[----:B------:R-:W0:Y:S03]  /*01b0*/  LDC.64 R10, c[0x0][0x380] ;  /* 0x0000e000ff0a7b82 */ /* 0x000e260000000a00 */
[----:B------:R-:W3:Y:S01]  /*01c0*/  LDG.E R14, desc[UR8][R8.64+-0x10] ;  /* 0xfffff008080e7981 */ /* 0x000ee2000c1e1900 */
[----:B--2---:R-:W-:Y:S02]  /*01d0*/  LOP3.LUT R13, RZ, R12, RZ, 0x33, !PT ;  /* 0x0000000cff0d7212 */ /* 0x004fe400078e33ff */
[----:B---3--:R-:W-:Y:S02]  /*01e0*/  LOP3.LUT R15, RZ, R14, RZ, 0x33, !PT ;  /* 0x0000000eff0f7212 */ /* 0x008fe400078e33ff */
[----:B-----5:R-:W-:-:S03]  /*01f0*/  IADD3 R13, PT, PT, R0, R13, RZ ;  /* 0x0000000d000d7210 */ /* 0x020fc60007ffe0ff */
[----:B------:R-:W-:-:S04]  /*0200*/  IMAD.IADD R15, R2, 0x1, R15 ;  /* 0x00000001020f7824 */ /* 0x000fc800078e020f */
[----:B------:R-:W-:-:S04]  /*0210*/  IMAD R13, R2, R13, R15 ;  /* 0x0000000d020d7224 */ /* 0x000fc800078e020f */
[----:B0-----:R-:W-:-:S05]  /*0220*/  IMAD.WIDE R12, R13, 0x4, R10 ;  /* 0x000000040d0c7825 */ /* 0x001fca00078e020a */
[----:B------:R-:W2:Y:S02]  /*0230*/  LDG.E R14, desc[UR8][R12.64] ;  /* 0x000000080c0e7981 */ /* 0x000ea4000c1e1900 */
[----:B--2---:R-:W-:-:S05]  /*0240*/  FADD R17, R14, 1 ;  /* 0x3f8000000e117421 */ /* 0x004fca0000000000 */
[----:B------:R0:W-:Y:S04]  /*0250*/  STG.E desc[UR8][R12.64], R17 ;  /* 0x000000110c007986 */ /* 0x0001e8000c101908 */
[----:B------:R-:W2:Y:S04]  /*0260*/  LDG.E R14, desc[UR8][R6.64+-0xc] ;  /* 0xfffff408060e7981 */ /* 0x000ea8000c1e1900 */
[----:B------:R-:W3:Y:S01]  /*0270*/  LDG.E R18, desc[UR8][R8.64+-0xc] ;  /* 0xfffff40808127981 */ /* 0x000ee2000c1e1900 */
[----:B--2---:R-:W-:Y:S02]  /*0280*/  LOP3.LUT R15, RZ, R14, RZ, 0x33, !PT ;  /* 0x0000000eff0f7212 */ /* 0x004fe400078e33ff */
[----:B---3--:R-:W-:-:S02]  /*0290*/  LOP3.LUT R19, RZ, R18, RZ, 0x33, !PT ;  /* 0x00000012ff137212 */ /* 0x008fc400078e33ff */
[----:B------:R-:W-:-:S03]  /*02a0*/  IADD3 R15, PT, PT, R0, R15, RZ ;  /* 0x0000000f000f7210 */ /* 0x000fc60007ffe0ff */
[----:B------:R-:W-:-:S04]  /*02b0*/  IMAD.IADD R19, R2, 0x1, R19 ;  /* 0x0000000102137824 */ /* 0x000fc800078e0213 */
[----:B------:R-:W-:-:S04]  /*02c0*/  IMAD R15, R2, R15, R19 ;  /* 0x0000000f020f7224 */ /* 0x000fc800078e0213 */
[----:B------:R-:W-:-:S05]  /*02d0*/  IMAD.WIDE R14, R15, 0x4, R10 ;  /* 0x000000040f0e7825 */ /* 0x000fca00078e020a */
[----:B------:R-:W2:Y:S02]  /*02e0*/  LDG.E R18, desc[UR8][R14.64] ;  /* 0x000000080e127981 */ /* 0x000ea4000c1e1900 */
[----:B--2---:R-:W-:-:S05]  /*02f0*/  FADD R19, R18, 1 ;  /* 0x3f80000012137421 */ /* 0x004fca0000000000 */
[----:B------:R1:W-:Y:S04]  /*0300*/  STG.E desc[UR8][R14.64], R19 ;  /* 0x000000130e007986 */ /* 0x0003e8000c101908 */
[----:B0-----:R-:W2:Y:S04]  /*0310*/  LDG.E R12, desc[UR8][R6.64+-0x8] ;  /* 0xfffff808060c7981 */ /* 0x001ea8000c1e1900 */
        /* <DEDUP_REMOVED lines=10> */
[----:B-1----:R-:W2:Y:S04]  /*03c0*/  LDG.E R14, desc[UR8][R6.64+-0x4] ;  /* 0xfffffc08060e7981 */ /* 0x002ea8000c1e1900 */
        /* <DEDUP_REMOVED lines=43> */
[----:B-1----:R-:W3:Y:S04]  /*0680*/  LDG.E R14, desc[UR8][R6.64+0xc] ;  /* 0x00000c08060e7981 */ /* 0x002ee8000c1e1900 */
[----:B------:R-:W4:Y:S01]  /*0690*/  LDG.E R18, desc[UR8][R8.64+0xc] ;  /* 0x00000c0808127981 */ /* 0x000f22000c1e1900 */
[----:B---3--:R-:W-:Y:S02]  /*06a0*/  LOP3.LUT R15, RZ, R14, RZ, 0x33, !PT ;  /* 0x0000000eff0f7212 */ /* 0x008fe400078e33ff */
[----:B----4-:R-:W-:-:S02]  /*06b0*/  LOP3.LUT R19, RZ, R18, RZ, 0x33, !PT ;  /* 0x00000012ff137212 */ /* 0x010fc400078e33ff */
[----:B------:R-:W-:-:S03]  /*06c0*/  IADD3 R15, PT, PT, R0, R15, RZ ;  /* 0x0000000f000f7210 */ /* 0x000fc60007ffe0ff */
[----:B------:R-:W-:-:S04]  /*06d0*/  IMAD.IADD R19, R2, 0x1, R19 ;  /* 0x0000000102137824 */ /* 0x000fc800078e0213 */
[----:B------:R-:W-:-:S04]  /*06e0*/  IMAD R15, R2, R15, R19 ;  /* 0x0000000f020f7224 */ /* 0x000fc800078e0213 */
[----:B------:R-:W-:-:S05]  /*06f0*/  IMAD.WIDE R10, R15, 0x4, R10 ;  /* 0x000000040f0a7825 */ /* 0x000fca00078e020a */
[----:B------:R-:W3:Y:S01]  /*0700*/  LDG.E R14, desc[UR8][R10.64] ;  /* 0x000000080a0e7981 */ /* 0x000ee2000c1e1900 */
[----:B------:R-:W-:Y:S02]  /*0710*/  IADD3 R5, PT, PT, R5, 0x8, RZ ;  /* 0x0000000805057810 */ /* 0x000fe40007ffe0ff */
[----:B------:R-:W-:Y:S02]  /*0720*/  IADD3 R6, P2, PT, R6, 0x20, RZ ;  /* 0x0000002006067810 */ /* 0x000fe40007f5e0ff */
[----:B------:R-:W-:Y:S02]  /*0730*/  ISETP.NE.AND P1, PT, R5, RZ, PT ;  /* 0x000000ff0500720c */ /* 0x000fe40003f25270 */
[----:B------:R-:W-:Y:S01]  /*0740*/  IADD3 R8, P3, PT, R8, 0x20, RZ ;  /* 0x0000002008087810 */ /* 0x000fe20007f7e0ff */
[----:B------:R-:W-:-:S03]  /*0750*/  IMAD.X R7, RZ, RZ, R7, P2 ;  /* 0x000000ffff077224 */ /* 0x000fc600010e0607 */
[----:B------:R-:W-:Y:S01]  /*0760*/  IADD3.X R9, PT, PT, RZ, R9, RZ, P3, !PT ;  /* 0x00000009ff097210 */ /* 0x000fe20001ffe4ff */
[----:B---3--:R-:W-:-:S05]  /*0770*/  FADD R15, R14, 1 ;  /* 0x3f8000000e0f7421 */ /* 0x008fca0000000000 */
[----:B------:R2:W-:Y:S01]  /*0780*/  STG.E desc[UR8][R10.64], R15 ;  /* 0x0000000f0a007986 */ /* 0x0005e2000c101908 */
[----:B------:R-:W-:Y:S05]  /*0790*/  @P1 BRA `(.L_x_2) ;  /* 0xfffffff800801947 */ /* 0x000fea000383ffff */
.L_x_1:
[----:B------:R-:W-:Y:S05]  /*07a0*/  @!P0 EXIT ;  /* 0x000000000000894d */ /* 0x000fea0003800000 */
[----:B------:R-:W-:Y:S02]  /*07b0*/  ISETP.GE.U32.AND P0, PT, R16, 0x4, PT ;  /* 0x000000041000780c */ /* 0x000fe40003f06070 */
[----:B--2---:R-:W-:-:S04]  /*07c0*/  LOP3.LUT R17, R4, 0x3, RZ, 0xc0, !PT ;  /* 0x0000000304117812 */ /* 0x004fc800078ec0ff */
[----:B------:R-:W-:-:S07]  /*07d0*/  ISETP.NE.AND P1, PT, R17, RZ, PT ;  /* 0x000000ff1100720c */ /* 0x000fce0003f25270 */
[----:B------:R-:W-:Y:S06]  /*07e0*/  @!P0 BRA `(.L_x_3) ;  /* 0x0000000000c88947 */ /* 0x000fec0003800000 */
[----:B0-----:R-:W0:Y:S08]  /*07f0*/  LDC.64 R6, c[0x0][0x388] ;  /* 0x0000e200ff067b82 */ /* 0x001e300000000a00 */
[----:B------:R-:W1:Y:S08]  /*0800*/  LDC.64 R10, c[0x0][0x390] ;  /* 0x0000e400ff0a7b82 */ /* 0x000e700000000a00 */
[----:B------:R-:W2:Y:S01]  /*0810*/  LDC.64 R8, c[0x0][0x380] ;  /* 0x0000e000ff087b82 */ /* 0x000ea20000000a00 */
[----:B0-----:R-:W-:-:S05]  /*0820*/  IMAD.WIDE.U32 R6, R3, 0x4, R6 ;  /* 0x0000000403067825 */ /* 0x001fca00078e0006 */
[----:B------:R-:W3:Y:S01]  /*0830*/  LDG.E R5, desc[UR8][R6.64] ;  /* 0x0000000806057981 */ /* 0x000ee2000c1e1900 */
[----:B-1----:R-:W-:-:S05]  /*0840*/  IMAD.WIDE.U32 R10, R3, 0x4, R10 ;  /* 0x00000004030a7825 */ /* 0x002fca00078e000a */
[----:B------:R-:W4:Y:S01]  /*0850*/  LDG.E R12, desc[UR8][R10.64] ;  /* 0x000000080a0c7981 */ /* 0x000f22000c1e1900 */
[----:B---3--:R-:W-:-:S04]  /*0860*/  LOP3.LUT R5, RZ, R5, RZ, 0x33, !PT ;  /* 0x00000005ff057212 */ /* 0x008fc800078e33ff */
[----:B-----5:R-:W-:Y:S02]  /*0870*/  IADD3 R5, PT, PT, R0, R5, RZ ;  /* 0x0000000500057210 */ /* 0x020fe40007ffe0ff */
[----:B----4-:R-:W-:-:S05]  /*0880*/  LOP3.LUT R13, RZ, R12, RZ, 0x33, !PT ;  /* 0x0000000cff0d7212 */ /* 0x010fca00078e33ff */
[----:B------:R-:W-:-:S04]  /*0890*/  IMAD.IADD R13, R2, 0x1, R13 ;  /* 0x00000001020d7824 */ /* 0x000fc800078e020d */
[----:B------:R-:W-:-:S04]  /*08a0*/  IMAD R13, R2, R5, R13 ;  /* 0x00000005020d7224 */ /* 0x000fc800078e020d */
[----:B--2---:R-:W-:-:S05]  /*08b0*/  IMAD.WIDE R12, R13, 0x4, R8 ;  /* 0x000000040d0c7825 */ /* 0x004fca00078e0208 */
[----:B------:R-:W2:Y:S02]  /*08c0*/  LDG.E R5, desc[UR8][R12.64] ;  /* 0x000000080c057981 */ /* 0x000ea4000c1e1900 */
[----:B--2---:R-:W-:-:S05]  /*08d0*/  FADD R5, R5, 1 ;  /* 0x3f80000005057421 */ /* 0x004fca0000000000 */
[----:B------:R0:W-:Y:S04]  /*08e0*/  STG.E desc[UR8][R12.64], R5 ;  /* 0x000000050c007986 */ /* 0x0001e8000c101908 */
[----:B------:R-:W2:Y:S04]  /*08f0*/  LDG.E R14, desc[UR8][R6.64+0x4] ;  /* 0x00000408060e7981 */ /* 0x000ea8000c1e1900 */
[----:B------:R-:W3:Y:S01]  /*0900*/  LDG.E R16, desc[UR8][R10.64+0x4] ;  /* 0x000004080a107981 */ /* 0x000ee2000c1e1900 */
[----:B--2---:R-:W-:Y:S02]  /*0910*/  LOP3.LUT R15, RZ, R14, RZ, 0x33, !PT ;  /* 0x0000000eff0f7212 */ /* 0x004fe400078e33ff */
[----:B---3--:R-:W-:-:S02]  /*0920*/  LOP3.LUT R19, RZ, R16, RZ, 0x33, !PT ;  /* 0x00000010ff137212 */ /* 0x008fc400078e33ff */
[----:B------:R-:W-:Y:S02]  /*0930*/  IADD3 R15, PT, PT, R0, R15, RZ ;  /* 0x0000000f000f7210 */ /* 0x000fe40007ffe0ff */
[----:B------:R-:W-:-:S05]  /*0940*/  IADD3 R19, PT, PT, R2, R19, RZ ;  /* 0x0000001302137210 */ /* 0x000fca0007ffe0ff */
        /* <DEDUP_REMOVED lines=8> */
[----:B---3--:R-:W-:-:S03]  /*09d0*/  LOP3.LUT R13, RZ, R12, RZ, 0x33, !PT ;  /* 0x0000000cff0d7212 */ /* 0x008fc600078e33ff */
[----:B------:R-:W-:Y:S01]  /*09e0*/  IMAD.IADD R5, R0, 0x1, R5 ;  /* 0x0000000100057824 */ /* 0x000fe200078e0205 */
[----:B------:R-:W-:-:S05]  /*09f0*/  IADD3 R13, PT, PT, R2, R13, RZ ;  /* 0x0000000d020d7210 */ /* 0x000fca0007ffe0ff */
[----:B------:R-:W-:-:S04]  /*0a00*/  IMAD R13, R2, R5, R13 ;  /* 0x00000005020d7224 */ /* 0x000fc800078e020d */
[----:B------:R-:W-:-:S05]  /*0a10*/  IMAD.WIDE R12, R13, 0x4, R8 ;  /* 0x000000040d0c7825 */ /* 0x000fca00078e0208 */
[----:B------:R-:W2:Y:S02]  /*0a20*/  LDG.E R5, desc[UR8][R12.64] ;  /* 0x000000080c057981 */ /* 0x000ea4000c1e1900 */
[----:B--2---:R-:W-:-:S05]  /*0a30*/  FADD R5, R5, 1 ;  /* 0x3f80000005057421 */ /* 0x004fca0000000000 */
[----:B------:R2:W-:Y:S04]  /*0a40*/  STG.E desc[UR8][R12.64], R5 ;  /* 0x000000050c007986 */ /* 0x0005e8000c101908 */
[----:B------:R-:W1:Y:S04]  /*0a50*/  LDG.E R6, desc[UR8][R6.64+0xc] ;  /* 0x00000c0806067981 */ /* 0x000e68000c1e1900 */
[----:B------:R-:W3:Y:S01]  /*0a60*/  LDG.E R10, desc[UR8][R10.64+0xc] ;  /* 0x00000c080a0a7981 */ /* 0x000ee2000c1e1900 */
[----:B-1----:R-:W-:Y:S02]  /*0a70*/  LOP3.LUT R15, RZ, R6, RZ, 0x33, !PT ;  /* 0x00000006ff0f7212 */ /* 0x002fe400078e33ff */
[----:B---3--:R-:W-:-:S02]  /*0a80*/  LOP3.LUT R19, RZ, R10, RZ, 0x33, !PT ;  /* 0x0000000aff137212 */ /* 0x008fc400078e33ff */
[----:B------:R-:W-:-:S03]  /*0a90*/  IADD3 R15, PT, PT, R0, R15, RZ ;  /* 0x0000000f000f7210 */ /* 0x000fc60007ffe0ff */
[----:B------:R-:W-:-:S04]  /*0aa0*/  IMAD.IADD R19, R2, 0x1, R19 ;  /* 0x0000000102137824 */ /* 0x000fc800078e0213 */
[----:B------:R-:W-:-:S04]  /*0ab0*/  IMAD R15, R2, R15, R19 ;  /* 0x0000000f020f7224 */ /* 0x000fc800078e0213 */
[----:B------:R-:W-:-:S05]  /*0ac0*/  IMAD.WIDE R8, R15, 0x4, R8 ;  /* 0x000000040f087825 */ /* 0x000fca00078e0208 */
[----:B------:R-:W3:Y:S01]  /*0ad0*/  LDG.E R14, desc[UR8][R8.64] ;  /* 0x00000008080e7981 */ /* 0x000ee2000c1e1900 */
[----:B------:R-:W-:Y:S01]  /*0ae0*/  IADD3 R3, PT, PT, R3, 0x4, RZ ;  /* 0x0000000403037810 */ /* 0x000fe20007ffe0ff */
[----:B---3--:R-:W-:-:S05]  /*0af0*/  FADD R15, R14, 1 ;  /* 0x3f8000000e0f7421 */ /* 0x008fca0000000000 */
[----:B------:R2:W-:Y:S02]  /*0b00*/  STG.E desc[UR8][R8.64], R15 ;  /* 0x0000000f08007986 */ /* 0x0005e4000c101908 */
.L_x_3:
[----:B------:R-:W-:Y:S05]  /*0b10*/  @!P1 EXIT ;  /* 0x000000000000994d */ /* 0x000fea0003800000 */
[----:B------:R-:W-:Y:S02]  /*0b20*/  ISETP.NE.AND P0, PT, R17, 0x1, PT ;  /* 0x000000011100780c */ /* 0x000fe40003f05270 */
[----:B------:R-:W-:-:S04]  /*0b30*/  LOP3.LUT R4, R4, 0x1, RZ, 0xc0, !PT ;  /* 0x0000000104047812 */ /* 0x000fc800078ec0ff */
[----:B------:R-:W-:-:S07]  /*0b40*/  ISETP.NE.U32.AND P1, PT, R4, 0x1, PT ;  /* 0x000000010400780c */ /* 0x000fce0003f25070 */
[----:B------:R-:W-:Y:S06]  /*0b50*/  @!P0 BRA `(.L_x_4) ;  /* 0x0000000000708947 */ /* 0x000fec0003800000 */
[----:B--2---:R-:W1:Y:S08]  /*0b60*/  LDC.64 R4, c[0x0][0x388] ;  /* 0x0000e200ff047b82 */ /* 0x004e700000000a00 */
[----:B------:R-:W2:Y:S08]  /*0b70*/  LDC.64 R8, c[0x0][0x390] ;  /* 0x0000e400ff087b82 */ /* 0x000eb00000000a00 */
[----:B0-----:R-:W0:Y:S01]  /*0b80*/  LDC.64 R6, c[0x0][0x380] ;  /* 0x0000e000ff067b82 */ /* 0x001e220000000a00 */
[----:B-1----:R-:W-:-:S05]  /*0b90*/  IMAD.WIDE.U32 R4, R3, 0x4, R4 ;  /* 0x0000000403047825 */ /* 0x002fca00078e0004 */
[----:B------:R-:W3:Y:S01]  /*0ba0*/  LDG.E R10, desc[UR8][R4.64] ;  /* 0x00000008040a7981 */ /* 0x000ee2000c1e1900 */
[----:B--2---:R-:W-:-:S05]  /*0bb0*/  IMAD.WIDE.U32 R8, R3, 0x4, R8 ;  /* 0x0000000403087825 */ /* 0x004fca00078e0008 */
[----:B------:R-:W2:Y:S01]  /*0bc0*/  LDG.E R12, desc[UR8][R8.64] ;  /* 0x00000008080c7981 */ /* 0x000ea2000c1e1900 */
[----:B---3--:R-:W-:-:S04]  /*0bd0*/  LOP3.LUT R11, RZ, R10, RZ, 0x33, !PT ;  /* 0x0000000aff0b7212 */ /* 0x008fc800078e33ff */
[----:B-----5:R-:W-:Y:S02]  /*0be0*/  IADD3 R11, PT, PT, R0, R11, RZ ;  /* 0x0000000b000b7210 */ /* 0x020fe40007ffe0ff */
[----:B--2---:R-:W-:-:S05]  /*0bf0*/  LOP3.LUT R13, RZ, R12, RZ, 0x33, !PT ;  /* 0x0000000cff0d7212 */ /* 0x004fca00078e33ff */
        /* <DEDUP_REMOVED lines=14> */
[----:B------:R-:W2:Y:S01]  /*0ce0*/  LDG.E R12, desc[UR8][R6.64] ;  /* 0x00000008060c7981 */ /* 0x000ea2000c1e1900 */
[----:B------:R-:W-:Y:S02]  /*0cf0*/  VIADD R3, R3, 0x2 ;  /* 0x0000000203037836 */ /* 0x000fe40000000000 */
[----:B--2---:R-:W-:-:S05]  /*0d00*/  FADD R15, R12, 1 ;  /* 0x3f8000000c0f7421 */ /* 0x004fca0000000000 */
[----:B------:R1:W-:Y:S02]  /*0d10*/  STG.E desc[UR8][R6.64], R15 ;  /* 0x0000000f06007986 */ /* 0x0003e4000c101908 */
.L_x_4:
[----:B------:R-:W-:Y:S05]  /*0d20*/  @P1 EXIT ;  /* 0x000000000000194d */ /* 0x000fea0003800000 */
[----:B--2---:R-:W2:Y:S08]  /*0d30*/  LDC.64 R4, c[0x0][0x388] ;  /* 0x0000e200ff047b82 */ /* 0x004eb00000000a00 */
[----:B01----:R-:W0:Y:S08]  /*0d40*/  LDC.64 R6, c[0x0][0x390] ;  /* 0x0000e400ff067b82 */ /* 0x003e300000000a00 */
[----:B------:R-:W1:Y:S01]  /*0d50*/  LDC.64 R8, c[0x0][0x380] ;  /* 0x0000e000ff087b82 */ /* 0x000e620000000a00 */
[----:B--2---:R-:W-:-:S06]  /*0d60*/  IMAD.WIDE.U32 R4, R3, 0x4, R4 ;  /* 0x0000000403047825 */ /* 0x004fcc00078e0004 */
[----:B------:R-:W2:Y:S01]  /*0d70*/  LDG.E R4, desc[UR8][R4.64] ;  /* 0x0000000804047981 */ /* 0x000ea2000c1e1900 */
[----:B0-----:R-:W-:-:S06]  /*0d80*/  IMAD.WIDE.U32 R6, R3, 0x4, R6 ;  /* 0x0000000403067825 */ /* 0x001fcc00078e0006 */
[----:B------:R-:W3:Y:S01]  /*0d90*/  LDG.E R6, desc[UR8][R6.64] ;  /* 0x0000000806067981 */ /* 0x000ee2000c1e1900 */
[----:B--2---:R-:W-:-:S04]  /*0da0*/  LOP3.LUT R3, RZ, R4, RZ, 0x33, !PT ;  /* 0x00000004ff037212 */ /* 0x004fc800078e33ff */
[----:B-----5:R-:W-:Y:S02]  /*0db0*/  IADD3 R3, PT, PT, R0, R3, RZ ;  /* 0x0000000300037210 */ /* 0x020fe40007ffe0ff */
[----:B---3--:R-:W-:-:S04]  /*0dc0*/  LOP3.LUT R11, RZ, R6, RZ, 0x33, !PT ;  /* 0x00000006ff0b7212 */ /* 0x008fc800078e33ff */
[----:B------:R-:W-:-:S05]  /*0dd0*/  IADD3 R11, PT, PT, R2, R11, RZ ;  /* 0x0000000b020b7210 */ /* 0x000fca0007ffe0ff */
[----:B------:R-:W-:-:S04]  /*0de0*/  IMAD R3, R2, R3, R11 ;  /* 0x0000000302037224 */ /* 0x000fc800078e020b */
[----:B-1----:R-:W-:-:S05]  /*0df0*/  IMAD.WIDE R2, R3, 0x4, R8 ;  /* 0x0000000403027825 */ /* 0x002fca00078e0208 */
[----:B------:R-:W2:Y:S02]  /*0e00*/  LDG.E R0, desc[UR8][R2.64] ;  /* 0x0000000802007981 */ /* 0x000ea4000c1e1900 */
[----:B--2---:R-:W-:-:S05]  /*0e10*/  FADD R9, R0, 1 ;  /* 0x3f80000000097421 */ /* 0x004fca0000000000 */
[----:B------:R-:W-:Y:S01]  /*0e20*/  STG.E desc[UR8][R2.64], R9 ;  /* 0x0000000902007986 */ /* 0x000fe2000c101908 */
[----:B------:R-:W-:Y:S05]  /*0e30*/  EXIT ;  /* 0x000000000000794d */ /* 0x000fea0003800000 */
.L_x_5:
        /* <DEDUP_REMOVED lines=12> */
.L_x_8:


//--------------------- .text._Z12lidar_to_topPfPiS0_S0_S_S_S0_ --------------------------
	.section	.text._Z12lidar_to_topPfPiS0_S0_S_S_S0_,"ax",@progbits
	.align	128
        .global         _Z12lidar_to_topPfPiS0_S0_S_S_S0_
        .type           _Z12lidar_to_topPfPiS0_S0_S_S_S0_,@function
        .size           _Z12lidar_to_topPfPiS0_S0_S_S_S0_,(.L_x_9 - _Z12lidar_to_topPfPiS0_S0_S_S_S0_)
        .other          _Z12lidar_to_topPfPiS0_S0_S_S_S0_,@"STO_CUDA_ENTRY STV_DEFAULT"
_Z12lidar_to_topPfPiS0_S0_S_S_S0_:
.text._Z12lidar_to_topPfPiS0_S0_S_S_S0_:
[----:B------:R-:W-:Y:S01]  /*0000*/  LDC R1, c[0x0][0x37c] ;  /* 0x0000df00ff017b82 */ /* 0x000fe20000000800 */
[----:B------:R-:W0:Y:S07]  /*0010*/  S2R R6, SR_CTAID.X ;  /* 0x0000000000067919 */ /* 0x000e2e0000002500 */
[----:B------:R-:W0:Y:S01]  /*0020*/  LDC.64 R2, c[0x0][0x390] ;  /* 0x0000e400ff027b82 */ /* 0x000e220000000a00 */
[----:B------:R-:W1:Y:S07]  /*0030*/  LDCU.64 UR4, c[0x0][0x358] ;  /* 0x00006b00ff0477ac */ /* 0x000e6e0008000a00 */
[----:B------:R-:W1:Y:S08]  /*0040*/  LDC.64 R16, c[0x0][0x388] ;  /* 0x0000e200ff107b82 */ /* 0x000e700000000a00 */
[----:B------:R-:W2:Y:S08]  /*0050*/  LDC.64 R8, c[0x0][0x3b0] ;  /* 0x0000ec00ff087b82 */ /* 0x000eb00000000a00 */
[----:B------:R-:W3:Y:S01]  /*0060*/  LDC.64 R4, c[0x0][0x398] ;  /* 0x0000e600ff047b82 */ /* 0x000ee20000000a00 */
[C---:B0-----:R-:W-:Y:S01]  /*0070*/  IMAD.WIDE.U32 R2, R6.reuse, 0x4, R2 ;  /* 0x0000000406027825 */ /* 0x041fe200078e0002 */
[----:B-1----:R-:W4:Y:S04]  /*0080*/  LDG.E R7, desc[UR4][R16.64] ;  /* 0x0000000410077981 */ /* 0x002f28000c1e1900 */
[----:B------:R-:W4:Y:S04]  /*0090*/  LDG.E R0, desc[UR4][R2.64] ;  /* 0x0000000402007981 */ /* 0x000f28000c1e1900 */
[----:B--2---:R0:W5:Y:S01]  /*00a0*/  LDG.E R9, desc[UR4][R8.64] ;  /* 0x0000000408097981 */ /* 0x004162000c1e1900 */
[----:B---3--:R-:W-:Y:S01]  /*00b0*/  IMAD.WIDE.U32 R4, R6, 0x4, R4 ;  /* 0x0000000406047825 */ /* 0x008fe200078e0004 */
[----:B----4-:R-:W-:-:S05]  /*00c0*/  LOP3.LUT R0, RZ, R0, RZ, 0x33, !PT ;  /* 0x00000000ff007212 */ /* 0x010fca00078e33ff */
[----:B------:R-:W-:-:S05]  /*00d0*/  IMAD.IADD R0, R7, 0x1, R0 ;  /* 0x0000000107007824 */ /* 0x000fca00078e0200 */
[----:B------:R-:W-:-:S04]  /*00e0*/  ISETP.GE.AND P0, PT, R0, R7, PT ;  /* 0x000000070000720c */ /* 0x000fc80003f06270 */
[----:B------:R-:W-:-:S13]  /*00f0*/  ISETP.LT.OR P0, PT, R0, RZ, P0 ;  /* 0x000000ff0000720c */ /* 0x000fda0000701670 */
[----:B0-----:R-:W-:Y:S05]  /*0100*/  @P0 EXIT ;  /* 0x000000000000094d */ /* 0x001fea0003800000 */
[----:B------:R-:W2:Y:S01]  /*0110*/  LDG.E R14, desc[UR4][R4.64] ;  /* 0x00000004040e7981 */ /* 0x000ea2000c1e1900 */
[----:B------:R-:W0:Y:S03]  /*0120*/  LDC.64 R10, c[0x0][0x3a0] ;  /* 0x0000e800ff0a7b82 */ /* 0x000e260000000a00 */
[----:B------:R-:W3:Y:S04]  /*0130*/  LDG.E R8, desc[UR4][R16.64+0x8] ;  /* 0x0000080410087981 */ /* 0x000ee8000c1e1900 */
[----:B------:R-:W4:Y:S01]  /*0140*/  LDG.E R13, desc[UR4][R16.64+0x4] ;  /* 0x00000404100d7981 */ /* 0x000f22000c1e1900 */
[----:B-----5:R-:W-:-:S05]  /*0150*/  VIADD R15, R9, 0xffffffff ;  /* 0xffffffff090f7836 */ /* 0x020fca0000000000 */
[C---:B------:R-:W-:Y:S01]  /*0160*/  ISETP.GE.AND P1, PT, R6.reuse, R15, PT ;  /* 0x0000000f0600720c */ /* 0x040fe20003f26270 */
[----:B------:R-:W-:Y:S02]  /*0170*/  IMAD.MOV.U32 R15, RZ, RZ, -0x40800000 ;  /* 0xbf800000ff0f7424 */ /* 0x000fe400078e00ff */
[----:B0-----:R-:W-:-:S10]  /*0180*/  IMAD.WIDE.U32 R10, R6, 0x4, R10 ;  /* 0x00000004060a7825 */ /* 0x001fd400078e000a */
[----:B------:R0:W5:Y:S04]  /*0190*/  @!P1 LDG.E R16, desc[UR4][R2.64+0x4] ;  /* 0x0000040402109981 */ /* 0x000168000c1e1900 */
[----:B------:R0:W5:Y:S04]  /*01a0*/  @!P1 LDG.E R4, desc[UR4][R4.64+0x4] ;  /* 0x0000040404049981 */ /* 0x000168000c1e1900 */
[----:B------:R0:W5:Y:S01]  /*01b0*/  @!P1 LDG.E R15, desc[UR4][R10.64+0x4] ;  /* 0x000004040a0f9981 */ /* 0x000162000c1e1900 */
[----:B------:R-:W1:Y:S01]  /*01c0*/  S2R R12, SR_TID.X ;  /* 0x00000000000c7919 */ /* 0x000e620000002100 */
[----:B--2---:R-:W-:Y:S01]  /*01d0*/  LOP3.LUT R14, RZ, R14, RZ, 0x33, !PT ;  /* 0x0000000eff0e7212 */ /* 0x004fe200078e33ff */
[----:B---3--:R-:W-:-:S04]  /*01e0*/  VIADD R9, R8, 0xfffffffe ;  /* 0xfffffffe08097836 */ /* 0x008fc80000000000 */
[----:B----4-:R-:W-:Y:S01]  /*01f0*/  IMAD.IADD R14, R13, 0x1, R14 ;  /* 0x000000010d0e7824 */ /* 0x010fe200078e020e */
[----:B-1----:R-:W-:-:S04]  /*0200*/  ISETP.GE.AND P0, PT, R12, R9, PT ;  /* 0x000000090c00720c */ /* 0x002fc80003f06270 */
[----:B------:R-:W-:-:S04]  /*0210*/  ISETP.GE.OR P0, PT, R14, R13, P0 ;  /* 0x0000000d0e00720c */ /* 0x000fc80000706670 */
[----:B------:R-:W-:-:S13]  /*0220*/  ISETP.LT.OR P0, PT, R14, RZ, P0 ;  /* 0x000000ff0e00720c */ /* 0x000fda0000701670 */
[----:B0-----:R-:W-:Y:S05]  /*0230*/  @P0 EXIT ;  /* 0x000000000000094d */ /* 0x001fea0003800000 */
[----:B------:R-:W2:Y:S01]  /*0240*/  LDG.E R10, desc[UR4][R10.64] ;  /* 0x000000040a0a7981 */ /* 0x000ea2000c1e1900 */
[----:B------:R-:W-:Y:S01]  /*0250*/  IADD3 R5, PT, PT, R12, 0x1, RZ ;  /* 0x000000010c057810 */ /* 0x000fe20007ffe0ff */
[----:B------:R-:W0:Y:S01]  /*0260*/  LDC.64 R2, c[0x0][0x3a8] ;  /* 0x0000ea00ff027b82 */ /* 0x000e220000000a00 */
[----:B------:R-:W-:Y:S02]  /*0270*/  I2FP.F32.U32 R19, R12 ;  /* 0x0000000c00137245 */ /* 0x000fe40000201000 */
[----:B------:R-:W-:Y:S01]  /*0280*/  I2FP.F32.U32 R18, R5 ;  /* 0x0000000500127245 */ /* 0x000fe20000201000 */
[----:B0-----:R-:W-:-:S03]  /*0290*/  IMAD.WIDE.U32 R2, R6, 0x4, R2 ;  /* 0x0000000406027825 */ /* 0x001fc600078e0002 */
[----:B--2---:R-:W-:-:S04]  /*02a0*/  FSETP.GT.AND P0, PT, R10, R18, PT ;  /* 0x000000120a00720b */ /* 0x004fc80003f04000 */
[----:B------:R-:W-:-:S13]  /*02b0*/  FSETP.LT.OR P0, PT, R10, R19, P0 ;  /* 0x000000130a00720b */ /* 0x000fda0000701400 */
[----:B------:R-:W-:Y:S05]  /*02c0*/  @P0 EXIT ;  /* 0x000000000000094d */ /* 0x000fea0003800000 */
[----:B------:R0:W5:Y:S02]  /*02d0*/  LDG.E R11, desc[UR4][R2.64] ;  /* 0x00000004020b7981 */ /* 0x000164000c1e1900 */
[----:B-----5:R-:W-:Y:S01]  /*02e0*/  @!P1 LOP3.LUT R4, RZ, R4, RZ, 0x33, !PT ;  /* 0x00000004ff049212 */ /* 0x020fe200078e33ff */
[----:B------:R-:W-:Y:S01]  /*02f0*/  IMAD.MOV.U32 R17, RZ, RZ, -0x1 ;  /* 0xffffffffff117424 */ /* 0x000fe200078e00ff */
[----:B------:R-:W-:Y:S01]  /*0300*/  @!P1 LOP3.LUT R16, RZ, R16, RZ, 0x33, !PT ;  /* 0x00000010ff109212 */ /* 0x000fe200078e33ff */
[----:B------:R-:W-:Y:S01]  /*0310*/  IMAD.MOV.U32 R5, RZ, RZ, -0x1 ;  /* 0xffffffffff057424 */ /* 0x000fe200078e00ff */
[----:B------:R-:W-:Y:S02]  /*0320*/  @!P1 IADD3 R17, PT, PT, R13, R4, RZ ;  /* 0x000000040d119210 */ /* 0x000fe40007ffe0ff */
[----:B------:R-:W-:Y:S01]  /*0330*/  FSETP.LE.AND P2, PT, R15, R18, PT ;  /* 0x000000120f00720b */ /* 0x000fe20003f43000 */
[----:B------:R-:W-:Y:S01]  /*0340*/  @!P1 IMAD.IADD R5, R7, 0x1, R16 ;  /* 0x0000000107059824 */ /* 0x000fe200078e0210 */
[----:B------:R-:W-:-:S04]  /*0350*/  ISETP.NE.AND P0, PT, R17, R14, PT ;  /* 0x0000000e1100720c */ /* 0x000fc80003f05270 */
[----:B------:R-:W-:-:S04]  /*0360*/  ISETP.EQ.AND P0, PT, R5, R0, !P0 ;  /* 0x000000000500720c */ /* 0x000fc80004702270 */
[----:B------:R-:W-:-:S13]  /*0370*/  FSETP.GE.AND P1, PT, R15, R19, P0 ;  /* 0x000000130f00720b */ /* 0x000fda0000726000 */
[----:B0-----:R-:W-:Y:S05]  /*0380*/  @P1 EXIT P2 ;  /* 0x000000000000194d */ /* 0x001fea0001000000 */
[----:B------:R-:W0:Y:S01]  /*0390*/  LDC.64 R2, c[0x0][0x380] ;  /* 0x0000e000ff027b82 */ /* 0x000e220000000a00 */
[----:B------:R-:W-:Y:S02]  /*03a0*/  IMAD R13, R13, R0, R14 ;  /* 0x000000000d0d7224 */ /* 0x000fe400078e020e */
[----:B------:R-:W-:Y:S02]  /*03b0*/  FADD R19, R10, -R19 ;  /* 0x800000130a137221 */ /* 0x000fe40000000000 */
[CC--:B------:R-:W-:Y:S02]  /*03c0*/  IMAD R5, R8.reuse, R13.reuse, R12 ;  /* 0x0000000d08057224 */ /* 0x0c0fe400078e020c */
[----:B------:R-:W-:Y:S02]  /*03d0*/  IMAD R9, R8, R13, R9 ;  /* 0x0000000d08097224 */ /* 0x000fe400078e0209 */
[----:B0-----:R-:W-:-:S05]  /*03e0*/  IMAD.WIDE R4, R5, 0x4, R2 ;  /* 0x0000000405047825 */ /* 0x001fca00078e0202 */
[----:B------:R0:W-:Y:S01]  /*03f0*/  STG.E desc[UR4][R4.64], R19 ;  /* 0x0000001304007986 */ /* 0x0001e2000c101904 */
[----:B------:R-:W-:Y:S05]  /*0400*/  @P0 EXIT ;  /* 0x000000000000094d */ /* 0x000fea0003800000 */
[----:B------:R-:W-:-:S05]  /*0410*/  IMAD.WIDE R2, R9, 0x4, R2 ;  /* 0x0000000409027825 */ /* 0x000fca00078e0202 */
[----:B------:R-:W-:Y:S01]  /*0420*/  STG.E desc[UR4][R2.64], R11 ;  /* 0x0000000b02007986 */ /* 0x000fe2000c101904 */
[----:B------:R-:W-:Y:S05]  /*0430*/  EXIT ;  /* 0x000000000000794d */ /* 0x000fea0003800000 */
.L_x_6:
        /* <DEDUP_REMOVED lines=12> */
.L_x_9:


//--------------------- .nv.shared.reserved.0     --------------------------
	.section	.nv.shared.reserved.0,"aw",@nobits
	.weak		__nv_reservedSMEM_offset_0_alias
	.size		__nv_reservedSMEM_offset_0_alias, 0, 64
	.other		__nv_reservedSMEM_offset_0_alias,@"STO_CUDA_RESERVED_SHARED STV_DEFAULT"
__nv_reservedSMEM_offset_0_alias:
	.zero		0
	.zero		64


//--------------------- .nv.constant0._Z14lidar_to_frontPfPiS_S0_ --------------------------
	.section	.nv.constant0._Z14lidar_to_frontPfPiS_S0_,"a",@progbits
	.sectionflags	@""
	.align	4
.nv.constant0._Z14lidar_to_frontPfPiS_S0_:
	.zero		928


//--------------------- .nv.constant0._Z20lidar_to_top_densityPfPiS0_S0_S0_ --------------------------
	.section	.nv.constant0._Z20lidar_to_top_densityPfPiS0_S0_S0_,"a",@progbits
	.sectionflags	@""
	.align	4
.nv.constant0._Z20lidar_to_top_densityPfPiS0_S0_S0_:
	.zero		936


//--------------------- .nv.constant0._Z12lidar_to_topPfPiS0_S0_S_S_S0_ --------------------------
	.section	.nv.constant0._Z12lidar_to_topPfPiS0_S0_S_S_S0_,"a",@progbits
	.sectionflags	@""
	.align	4
.nv.constant0._Z12lidar_to_topPfPiS0_S0_S_S_S0_:
	.zero		952


//--------------------- SYMBOLS --------------------------

	.type		.nv.reservedSmem.offset0,@object
	.size		.nv.reservedSmem.offset0,0x4
